	.headerflags	@"EF_CUDA_TEXMODE_UNIFIED EF_CUDA_64BIT_ADDRESS EF_CUDA_SM86 EF_CUDA_VIRTUAL_SM(EF_CUDA_SM86)"
	.elftype	@"ET_EXEC"


//--------------------- .nv.info                  --------------------------
	.section	.nv.info,"",@"SHT_CUDA_INFO"
	.align	4


	//----- nvinfo : EIATTR_REGCOUNT
	.align		4
        /*0000*/ 	.byte	0x04, 0x2f
        /*0002*/ 	.short	(.L_2 - .L_1)
	.align		4
.L_1:
        /*0004*/ 	.word	index@(triton__0d1d2d3)
        /*0008*/ 	.word	0x00000010


	//----- nvinfo : EIATTR_MAX_STACK_SIZE
	.align		4
.L_2:
        /*000c*/ 	.byte	0x04, 0x23
        /*000e*/ 	.short	(.L_4 - .L_3)
	.align		4
.L_3:
        /*0010*/ 	.word	index@(triton__0d1d2d3)
        /*0014*/ 	.word	0x00000000


	//----- nvinfo : EIATTR_MIN_STACK_SIZE
	.align		4
.L_4:
        /*0018*/ 	.byte	0x04, 0x12
        /*001a*/ 	.short	(.L_6 - .L_5)
	.align		4
.L_5:
        /*001c*/ 	.word	index@(triton__0d1d2d3)
        /*0020*/ 	.word	0x00000000


	//----- nvinfo : EIATTR_FRAME_SIZE
	.align		4
.L_6:
        /*0024*/ 	.byte	0x04, 0x11
        /*0026*/ 	.short	(.L_8 - .L_7)
	.align		4
.L_7:
        /*0028*/ 	.word	index@(triton__0d1d2d3)
        /*002c*/ 	.word	0x00000000
.L_8:


//--------------------- .nv.info.triton__0d1d2d3  --------------------------
	.section	.nv.info.triton__0d1d2d3,"",@"SHT_CUDA_INFO"
	.align	4


	//----- nvinfo : EIATTR_CUDA_API_VERSION
	.align		4
        /*0000*/ 	.byte	0x04, 0x37
        /*0002*/ 	.short	(.L_10 - .L_9)
.L_9:
        /*0004*/ 	.word	0x0000007b


	//----- nvinfo : EIATTR_SW2861232_WAR
	.align		4
.L_10:
        /*0008*/ 	.byte	0x01, 0x35
	.zero		2


	//----- nvinfo : EIATTR_PARAM_CBANK
	.align		4
        /*000c*/ 	.byte	0x04, 0x0a
        /*000e*/ 	.short	(.L_12 - .L_11)
	.align		4
.L_11:
        /*0010*/ 	.word	index@(.nv.constant0.triton__0d1d2d3)
        /*0014*/ 	.short	0x0160
        /*0016*/ 	.short	0x001c


	//----- nvinfo : EIATTR_CBANK_PARAM_SIZE
	.align		4
.L_12:
        /*0018*/ 	.byte	0x03, 0x19
        /*001a*/ 	.short	0x001c


	//----- nvinfo : EIATTR_KPARAM_INFO
	.align		4
        /*001c*/ 	.byte	0x04, 0x17
        /*001e*/ 	.short	(.L_14 - .L_13)
.L_13:
        /*0020*/ 	.word	0x00000000
        /*0024*/ 	.short	0x0003
        /*0026*/ 	.short	0x0018
        /*0028*/ 	.byte	0x00, 0xf0, 0x11, 0x00


	//----- nvinfo : EIATTR_KPARAM_INFO
	.align		4
.L_14:
        /*002c*/ 	.byte	0x04, 0x17
        /*002e*/ 	.short	(.L_16 - .L_15)
.L_15:
        /*0030*/ 	.word	0x00000000
        /*0034*/ 	.short	0x0002
        /*0036*/ 	.short	0x0010
        /*0038*/ 	.byte	0x00, 0xf0, 0x21, 0x00


	//----- nvinfo : EIATTR_KPARAM_INFO
	.align		4
.L_16:
        /*003c*/ 	.byte	0x04, 0x17
        /*003e*/ 	.short	(.L_18 - .L_17)
.L_17:
        /*0040*/ 	.word	0x00000000
        /*0044*/ 	.short	0x0001
        /*0046*/ 	.short	0x0008
        /*0048*/ 	.byte	0x00, 0xf0, 0x21, 0x00


	//----- nvinfo : EIATTR_KPARAM_INFO
	.align		4
.L_18:
        /*004c*/ 	.byte	0x04, 0x17
        /*004e*/ 	.short	(.L_20 - .L_19)
.L_19:
        /*0050*/ 	.word	0x00000000
        /*0054*/ 	.short	0x0000
        /*0056*/ 	.short	0x0000
        /*0058*/ 	.byte	0x00, 0xf0, 0x21, 0x00


	//----- nvinfo : EIATTR_MAXREG_COUNT
	.align		4
.L_20:
        /*005c*/ 	.byte	0x03, 0x1b
        /*005e*/ 	.short	0x00ff


	//----- nvinfo : EIATTR_EXIT_INSTR_OFFSETS
	.align		4
        /*0060*/ 	.byte	0x04, 0x1c
        /*0062*/ 	.short	(.L_22 - .L_21)


	//   ....[0]....
.L_21:
        /*0064*/ 	.word	0x00000560


	//   ....[1]....
        /*0068*/ 	.word	0x00000580


	//----- nvinfo : EIATTR_MAX_THREADS
	.align		4
.L_22:
        /*006c*/ 	.byte	0x04, 0x05
        /*006e*/ 	.short	(.L_24 - .L_23)
.L_23:
        /*0070*/ 	.word	0x00000080
        /*0074*/ 	.word	0x00000001
        /*0078*/ 	.word	0x00000001
.L_24:


//--------------------- .nv.rel.action            --------------------------
	.section	.nv.rel.action,"",@"SHT_CUDA_RELOCINFO"
	.align	8
	.sectionentsize	8
        /*0000*/ 	.byte	0x73, 0x00, 0x00, 0x00, 0x00, 0x00, 0x00, 0x00, 0x00, 0x00, 0x00, 0x11, 0x25, 0x00, 0x05, 0x36


//--------------------- .nv.constant0.triton__0d1d2d3 --------------------------
	.section	.nv.constant0.triton__0d1d2d3,"a",@progbits
	.align	4
.nv.constant0.triton__0d1d2d3:
	.zero		380


//--------------------- .text.triton__0d1d2d3     --------------------------
	.section	.text.triton__0d1d2d3,"ax",@progbits
	.sectioninfo	@"SHI_REGISTERS=16"
	.align	128
        .global         triton__0d1d2d3
        .type           triton__0d1d2d3,@function
        .size           triton__0d1d2d3,(.L_x_1 - triton__0d1d2d3)
        .other          triton__0d1d2d3,@"STO_CUDA_ENTRY STV_DEFAULT"
triton__0d1d2d3:
.text.triton__0d1d2d3:
[----:B------:R-:W-:-:S02]  /*0000*/  MOV R1, c[0x0][0x28] ;  /* 0x00000a0000017a02 */ /* 0x000fc40000000f00 */
[----:B------:R-:W0:Y:S01]  /*0010*/  S2R R0, SR_TID.X ;  /* 0x0000000000007919 */ /* 0x000e220000002100 */
[----:B------:R-:W-:Y:S01]  /*0020*/  MOV R9, 0x2 ;  /* 0x0000000200097802 */ /* 0x000fe20000000f00 */
[----:B------:R-:W-:Y:S02]  /*0030*/  ULDC.64 UR4, c[0x0][0x118] ;  /* 0x0000460000047ab9 */ /* 0x000fe40000000a00 */
[----:B------:R-:W1:Y:S01]  /*0040*/  S2R R3, SR_CTAID.X ;  /* 0x0000000000037919 */ /* 0x000e620000002500 */
[----:B0-----:R-:W-:-:S04]  /*0050*/  LOP3.LUT R0, R0, 0x7f, RZ, 0xc0, !PT ;  /* 0x0000007f00007812 */ /* 0x001fc800078ec0ff */
[----:B-1----:R-:W-:Y:S02]  /*0060*/  LEA R0, R3, R0, 0x7 ;  /* 0x0000000003007211 */ /* 0x002fe400078e38ff */
[----:B------:R-:W-:Y:S02]  /*0070*/  PRMT R3, RZ, 0x7610, R3 ;  /* 0x00007610ff037816 */ /* 0x000fe40000000003 */
[C---:B------:R-:W-:Y:S01]  /*0080*/  ISETP.GE.AND P0, PT, R0.reuse, c[0x0][0x178], PT ;  /* 0x00005e0000007a0c */ /* 0x040fe20003f06270 */
[----:B------:R-:W-:-:S12]  /*0090*/  IMAD.WIDE R8, R0, R9, c[0x0][0x168] ;  /* 0x00005a0000087625 */ /* 0x000fd800078e0209 */
[----:B------:R-:W2:Y:S01]  /*00a0*/  @!P0 LDG.E.U16 R3, [R8.64] ;  /* 0x0000000408038981 */ /* 0x000ea2000c1e1500 */
[----:B------:R-:W-:Y:S02]  /*00b0*/  MOV R7, 0x4 ;  /* 0x0000000400077802 */ /* 0x000fe40000000f00 */
[----:B------:R-:W-:-:S03]  /*00c0*/  MOV R2, RZ ;  /* 0x000000ff00027202 */ /* 0x000fc60000000f00 */
[----:B------:R-:W-:-:S05]  /*00d0*/  IMAD.WIDE R6, R0, R7, c[0x0][0x160] ;  /* 0x0000580000067625 */ /* 0x000fca00078e0207 */
[----:B------:R-:W3:Y:S01]  /*00e0*/  @!P0 LDG.E R2, [R6.64] ;  /* 0x0000000406028981 */ /* 0x000ee2000c1e1900 */
[----:B------:R-:W-:Y:S01]  /*00f0*/  MOV R12, 0x3e055027 ;  /* 0x3e055027000c7802 */ /* 0x000fe20000000f00 */
[----:B--2---:R-:W-:-:S05]  /*0100*/  HADD2.F32 R3, -RZ, R3.H0_H0 ;  /* 0x20000003ff037230 */ /* 0x004fca0000004100 */
[----:B------:R-:W-:-:S04]  /*0110*/  FADD R11, RZ, -R3 ;  /* 0x80000003ff0b7221 */ /* 0x000fc80000000000 */
[C---:B------:R-:W-:Y:S01]  /*0120*/  FMUL R8, R11.reuse, 1.4426950216293334961 ;  /* 0x3fb8aa3b0b087820 */ /* 0x040fe20000400000 */
[----:B------:R-:W-:-:S04]  /*0130*/  FSETP.GTU.AND P1, PT, R11, RZ, PT ;  /* 0x000000ff0b00720b */ /* 0x000fc80003f2c000 */
[----:B------:R-:W-:Y:S02]  /*0140*/  FSEL R4, R11, RZ, P1 ;  /* 0x000000ff0b047208 */ /* 0x000fe40000800000 */
[----:B------:R-:W-:-:S03]  /*0150*/  FSETP.GEU.AND P1, PT, R8, -126, PT ;  /* 0xc2fc00000800780b */ /* 0x000fc60003f2e000 */
[--C-:B------:R-:W-:Y:S01]  /*0160*/  FADD R10, R11, -R4.reuse ;  /* 0x800000040b0a7221 */ /* 0x100fe20000000000 */
[--C-:B------:R-:W-:Y:S01]  /*0170*/  FADD R5, RZ, -R4.reuse ;  /* 0x80000004ff057221 */ /* 0x100fe20000000000 */
[----:B---3--:R-:W-:Y:S02]  /*0180*/  FADD R11, -R2, 1 ;  /* 0x3f800000020b7421 */ /* 0x008fe40000000100 */
[----:B------:R-:W-:Y:S01]  /*0190*/  FMUL R10, R10, 1.4426950216293334961 ;  /* 0x3fb8aa3b0a0a7820 */ /* 0x000fe20000400000 */
[----:B------:R-:W-:Y:S01]  /*01a0*/  FMUL R5, R5, 1.4426950216293334961 ;  /* 0x3fb8aa3b05057820 */ /* 0x000fe20000400000 */
[----:B------:R-:W-:-:S03]  /*01b0*/  FFMA R3, R3, R11, R4 ;  /* 0x0000000b03037223 */ /* 0x000fc60000000004 */
[----:B------:R-:W-:Y:S01]  /*01c0*/  FSETP.GEU.AND P3, PT, R10, -126, PT ;  /* 0xc2fc00000a00780b */ /* 0x000fe20003f6e000 */
[----:B------:R-:W-:Y:S01]  /*01d0*/  @!P1 FMUL R8, R8, 0.5 ;  /* 0x3f00000008089820 */ /* 0x000fe20000400000 */
[----:B------:R-:W-:-:S11]  /*01e0*/  FSETP.GEU.AND P2, PT, R5, -126, PT ;  /* 0xc2fc00000500780b */ /* 0x000fd60003f4e000 */
[----:B------:R-:W-:Y:S02]  /*01f0*/  @!P3 FMUL R10, R10, 0.5 ;  /* 0x3f0000000a0ab820 */ /* 0x000fe40000400000 */
[----:B------:R-:W-:Y:S02]  /*0200*/  @!P2 FMUL R5, R5, 0.5 ;  /* 0x3f0000000505a820 */ /* 0x000fe40000400000 */
[----:B------:R-:W0:Y:S08]  /*0210*/  MUFU.EX2 R7, R10 ;  /* 0x0000000a00077308 */ /* 0x000e300000000800 */
[----:B------:R-:W1:Y:S01]  /*0220*/  MUFU.EX2 R6, R5 ;  /* 0x0000000500067308 */ /* 0x000e620000000800 */
[----:B0-----:R-:W-:Y:S01]  /*0230*/  @!P3 FMUL R7, R7, R7 ;  /* 0x000000070707b220 */ /* 0x001fe20000400000 */
[----:B-1----:R-:W-:-:S04]  /*0240*/  @!P2 FMUL R6, R6, R6 ;  /* 0x000000060606a220 */ /* 0x002fc80000400000 */
[----:B------:R-:W-:Y:S02]  /*0250*/  FADD R6, R6, R7 ;  /* 0x0000000706067221 */ /* 0x000fe40000000000 */
[----:B------:R-:W0:Y:S03]  /*0260*/  MUFU.EX2 R7, R8 ;  /* 0x0000000800077308 */ /* 0x000e260000000800 */
[----:B------:R-:W-:-:S13]  /*0270*/  FSETP.GEU.AND P2, PT, R6, 1.175494350822287508e-38, PT ;  /* 0x008000000600780b */ /* 0x000fda0003f4e000 */
[----:B------:R-:W-:Y:S01]  /*0280*/  @!P2 FMUL R6, R6, 8388608 ;  /* 0x4b0000000606a820 */ /* 0x000fe20000400000 */
[----:B0-----:R-:W-:-:S04]  /*0290*/  @!P1 FMUL R7, R7, R7 ;  /* 0x0000000707079220 */ /* 0x001fc80000400000 */
[----:B------:R-:W-:Y:S01]  /*02a0*/  IADD3 R5, R6, -0x3f2aaaab, RZ ;  /* 0xc0d5555506057810 */ /* 0x000fe20007ffe0ff */
[----:B------:R-:W-:-:S03]  /*02b0*/  FADD R10, R7, 1 ;  /* 0x3f800000070a7421 */ /* 0x000fc60000000000 */
[----:B------:R-:W-:Y:S02]  /*02c0*/  LOP3.LUT R7, R5, 0xff800000, RZ, 0xc0, !PT ;  /* 0xff80000005077812 */ /* 0x000fe400078ec0ff */
[----:B------:R-:W-:Y:S02]  /*02d0*/  FSETP.GT.AND P1, PT, R10, 8.50705917302346158658e+37, PT ;  /* 0x7e8000000a00780b */ /* 0x000fe40003f24000 */
[----:B------:R-:W-:-:S05]  /*02e0*/  IADD3 R5, R6, -R7, RZ ;  /* 0x8000000706057210 */ /* 0x000fca0007ffe0ff */
[----:B------:R-:W-:Y:S01]  /*02f0*/  FADD R9, R5, -1 ;  /* 0xbf80000005097421 */ /* 0x000fe20000000000 */
[----:B------:R-:W-:-:S03]  /*0300*/  MOV R5, 0x3f800000 ;  /* 0x3f80000000057802 */ /* 0x000fc60000000f00 */
[----:B------:R-:W-:Y:S01]  /*0310*/  FFMA.FTZ R8, R9, -R12, 0.14084610342979431152 ;  /* 0x3e1039f609087423 */ /* 0x000fe2000001080c */
[----:B------:R-:W-:Y:S01]  /*0320*/  FSEL R5, R5, 0.25, !P1 ;  /* 0x3e80000005057808 */ /* 0x000fe20004800000 */
[----:B------:R-:W-:Y:S01]  /*0330*/  @P1 FMUL R10, R10, 0.25 ;  /* 0x3e8000000a0a1820 */ /* 0x000fe20000400000 */
[----:B------:R-:W-:Y:S01]  /*0340*/  ISETP.GE.U32.AND P1, PT, R6, 0x7f800000, PT ;  /* 0x7f8000000600780c */ /* 0x000fe20003f26070 */
[----:B------:R-:W-:-:S04]  /*0350*/  FFMA.FTZ R8, R9, R8, -0.12148627638816833496 ;  /* 0xbdf8cdcc09087423 */ /* 0x000fc80000010008 */
[C---:B------:R-:W-:Y:S01]  /*0360*/  FFMA.FTZ R8, R9.reuse, R8, 0.13980610668659210205 ;  /* 0x3e0f295509087423 */ /* 0x040fe20000010008 */
[----:B------:R-:W0:Y:S03]  /*0370*/  MUFU.RCP R10, R10 ;  /* 0x0000000a000a7308 */ /* 0x000e260000001000 */
[----:B------:R-:W-:-:S04]  /*0380*/  FFMA.FTZ R8, R9, R8, -0.16684235632419586182 ;  /* 0xbe2ad8b909087423 */ /* 0x000fc80000010008 */
[----:B------:R-:W-:-:S04]  /*0390*/  FFMA.FTZ R8, R9, R8, 0.20012299716472625732 ;  /* 0x3e4ced0b09087423 */ /* 0x000fc80000010008 */
[----:B------:R-:W-:-:S04]  /*03a0*/  FFMA.FTZ R8, R9, R8, -0.24999669194221496582 ;  /* 0xbe7fff2209087423 */ /* 0x000fc80000010008 */
[C---:B------:R-:W-:Y:S01]  /*03b0*/  FFMA.FTZ R8, R9.reuse, R8, 0.33333182334899902344 ;  /* 0x3eaaaa7809087423 */ /* 0x040fe20000010008 */
[----:B0-----:R-:W-:Y:S01]  /*03c0*/  FMUL R13, R10, R5 ;  /* 0x000000050a0d7220 */ /* 0x001fe20000400000 */
[----:B------:R-:W-:Y:S02]  /*03d0*/  FSEL R5, RZ, -23, P2 ;  /* 0xc1b80000ff057808 */ /* 0x000fe40001000000 */
[----:B------:R-:W-:Y:S01]  /*03e0*/  FFMA.FTZ R10, R9, R8, -0.5 ;  /* 0xbf000000090a7423 */ /* 0x000fe20000010008 */
[----:B------:R-:W-:Y:S01]  /*03f0*/  FADD R12, -R13, 1 ;  /* 0x3f8000000d0c7421 */ /* 0x000fe20000000100 */
[----:B------:R-:W-:Y:S02]  /*0400*/  I2FP.F32.S32 R8, R7 ;  /* 0x0000000700087245 */ /* 0x000fe40000201400 */
[----:B------:R-:W-:Y:S01]  /*0410*/  FMUL R10, R9, R10 ;  /* 0x0000000a090a7220 */ /* 0x000fe20000400000 */
[----:B------:R-:W-:Y:S01]  /*0420*/  FMUL R12, R11, R12 ;  /* 0x0000000c0b0c7220 */ /* 0x000fe20000400000 */
[----:B------:R-:W-:Y:S01]  /*0430*/  @P1 MOV R7, 0x7f800000 ;  /* 0x7f80000000071802 */ /* 0x000fe20000000f00 */
[----:B------:R-:W-:Y:S01]  /*0440*/  FFMA.FTZ R5, R8, 1.1920928955078125e-07, R5 ;  /* 0x3400000008057823 */ /* 0x000fe20000010005 */
[----:B------:R-:W-:Y:S01]  /*0450*/  FFMA.FTZ R10, R9, R10, R9 ;  /* 0x0000000a090a7223 */ /* 0x000fe20000010009 */
[----:B------:R-:W-:-:S03]  /*0460*/  FFMA R12, R13, R2, R12 ;  /* 0x000000020d0c7223 */ /* 0x000fc6000000000c */
[----:B------:R-:W-:Y:S01]  /*0470*/  FFMA.FTZ R5, R5, 0.69314718246459960938, R10 ;  /* 0x3f31721805057823 */ /* 0x000fe2000001000a */
[C---:B------:R-:W-:Y:S01]  /*0480*/  @P1 FFMA.FTZ R5, R6.reuse, R7, +INF ;  /* 0x7f80000006051423 */ /* 0x040fe20000010007 */
[----:B------:R-:W-:Y:S01]  /*0490*/  FSETP.NEU.AND P1, PT, R6, RZ, PT ;  /* 0x000000ff0600720b */ /* 0x000fe20003f2d000 */
[----:B------:R-:W-:-:S03]  /*04a0*/  FADD R12, -R12, 1 ;  /* 0x3f8000000c0c7421 */ /* 0x000fc60000000100 */
[----:B------:R-:W-:Y:S01]  /*04b0*/  FSEL R4, R5, -INF , P1 ;  /* 0xff80000005047808 */ /* 0x000fe20000800000 */
[----:B------:R-:W-:Y:S01]  /*04c0*/  FMUL R7, R12, R12 ;  /* 0x0000000c0c077220 */ /* 0x000fe20000400000 */
[----:B------:R-:W-:-:S03]  /*04d0*/  MOV R5, 0x3e6353f8 ;  /* 0x3e6353f800057802 */ /* 0x000fc60000000f00 */
[----:B------:R-:W-:Y:S01]  /*04e0*/  FMUL R12, R12, R7 ;  /* 0x000000070c0c7220 */ /* 0x000fe20000400000 */
[----:B------:R-:W-:Y:S01]  /*04f0*/  FADD R3, R3, R4 ;  /* 0x0000000403037221 */ /* 0x000fe20000000000 */
[----:B------:R-:W-:Y:S01]  /*0500*/  FFMA R4, R2, -R5, 1 ;  /* 0x3f80000002047423 */ /* 0x000fe20000000805 */
[----:B------:R-:W-:Y:S02]  /*0510*/  SHF.R.S32.HI R7, RZ, 0x1f, R0 ;  /* 0x0000001fff077819 */ /* 0x000fe40000011400 */
[----:B------:R-:W-:Y:S01]  /*0520*/  LEA R2, P1, R0, c[0x0][0x170], 0x2 ;  /* 0x00005c0000027a11 */ /* 0x000fe200078210ff */
[----:B------:R-:W-:-:S03]  /*0530*/  FMUL R5, R3, R12 ;  /* 0x0000000c03057220 */ /* 0x000fc60000400000 */
[----:B------:R-:W-:Y:S01]  /*0540*/  LEA.HI.X R3, R0, c[0x0][0x174], R7, 0x2, P1 ;  /* 0x00005d0000037a11 */ /* 0x000fe200008f1407 */
[----:B------:R-:W-:Y:S01]  /*0550*/  FMUL R5, R4, R5 ;  /* 0x0000000504057220 */ /* 0x000fe20000400000 */
[----:B------:R-:W-:Y:S07]  /*0560*/  @P0 EXIT ;  /* 0x000000000000094d */ /* 0x000fee0003800000 */
[----:B------:R-:W-:Y:S01]  /*0570*/  STG.E [R2.64], R5 ;  /* 0x0000000502007986 */ /* 0x000fe2000c101904 */
[----:B------:R-:W-:Y:S05]  /*0580*/  EXIT ;  /* 0x000000000000794d */ /* 0x000fea0003800000 */
.L_x_0:
[----:B------:R-:W-:-:S00]  /*0590*/  BRA `(.L_x_0) ;  /* 0xfffffff000007947 */ /* 0x000fc0000383ffff */
[----:B------:R-:W-:-:S00]  /*05a0*/  NOP ;  /* 0x0000000000007918 */ /* 0x000fc00000000000 */
        /* <DEDUP_REMOVED lines=13> */
.L_x_1:


//--------------------- .nv.global.init           --------------------------
	.section	.nv.global.init,"aw",@progbits
.nv.global.init:
	.type		_$_str,@object
	.size		_$_str,(.L_0 - _$_str)
_$_str:
        /*0000*/ 	.byte	0x5f, 0x5f, 0x43, 0x55, 0x44, 0x41, 0x5f, 0x46, 0x54, 0x5a, 0x00
.L_0:
